	.headerflags	@"EF_CUDA_TEXMODE_UNIFIED EF_CUDA_64BIT_ADDRESS EF_CUDA_ACCELERATORS EF_CUDA_SM90 EF_CUDA_VIRTUAL_SM(EF_CUDA_SM90)"
	.elftype	@"ET_EXEC"


//--------------------- .nv.info                  --------------------------
	.section	.nv.info,"",@"SHT_CUDA_INFO"
	.align	4


	//----- nvinfo : EIATTR_REGCOUNT
	.align		4
        /*0000*/ 	.byte	0x04, 0x2f
        /*0002*/ 	.short	(.L_1 - .L_0)
	.align		4
.L_0:
        /*0004*/ 	.word	index@(triton_poi_fused_convolution_28)
        /*0008*/ 	.word	0x0000001b


	//----- nvinfo : EIATTR_MIN_STACK_SIZE
	.align		4
.L_1:
        /*000c*/ 	.byte	0x04, 0x12
        /*000e*/ 	.short	(.L_3 - .L_2)
	.align		4
.L_2:
        /*0010*/ 	.word	index@(triton_poi_fused_convolution_28)
        /*0014*/ 	.word	0x00000000


	//----- nvinfo : EIATTR_FRAME_SIZE
	.align		4
.L_3:
        /*0018*/ 	.byte	0x04, 0x11
        /*001a*/ 	.short	(.L_5 - .L_4)
	.align		4
.L_4:
        /*001c*/ 	.word	index@(triton_poi_fused_convolution_28)
        /*0020*/ 	.word	0x00000000


	//----- nvinfo : EIATTR_MIN_STACK_SIZE
	.align		4
.L_5:
        /*0024*/ 	.byte	0x04, 0x12
        /*0026*/ 	.short	(.L_7 - .L_6)
	.align		4
.L_6:
        /*0028*/ 	.word	index@(triton_poi_fused_convolution_28)
        /*002c*/ 	.word	0x00000000
.L_7:


//--------------------- .nv.info.triton_poi_fused_convolution_28 --------------------------
	.section	.nv.info.triton_poi_fused_convolution_28,"",@"SHT_CUDA_INFO"
	.sectionflags	@""
	.align	4


	//----- nvinfo : EIATTR_CUDA_API_VERSION
	.align		4
        /*0000*/ 	.byte	0x04, 0x37
        /*0002*/ 	.short	(.L_9 - .L_8)
.L_8:
        /*0004*/ 	.word	0x0000007c


	//----- nvinfo : EIATTR_KPARAM_INFO
	.align		4
.L_9:
        /*0008*/ 	.byte	0x04, 0x17
        /*000a*/ 	.short	(.L_11 - .L_10)
.L_10:
        /*000c*/ 	.word	0x00000000
        /*0010*/ 	.short	0x0004
        /*0012*/ 	.short	0x001c
        /*0014*/ 	.byte	0x00, 0xf0, 0x11, 0x00


	//----- nvinfo : EIATTR_KPARAM_INFO
	.align		4
.L_11:
        /*0018*/ 	.byte	0x04, 0x17
        /*001a*/ 	.short	(.L_13 - .L_12)
.L_12:
        /*001c*/ 	.word	0x00000000
        /*0020*/ 	.short	0x0003
        /*0022*/ 	.short	0x0018
        /*0024*/ 	.byte	0x00, 0xf0, 0x11, 0x00


	//----- nvinfo : EIATTR_KPARAM_INFO
	.align		4
.L_13:
        /*0028*/ 	.byte	0x04, 0x17
        /*002a*/ 	.short	(.L_15 - .L_14)
.L_14:
        /*002c*/ 	.word	0x00000000
        /*0030*/ 	.short	0x0002
        /*0032*/ 	.short	0x0010
        /*0034*/ 	.byte	0x00, 0xf4, 0x21, 0x00


	//----- nvinfo : EIATTR_KPARAM_INFO
	.align		4
.L_15:
        /*0038*/ 	.byte	0x04, 0x17
        /*003a*/ 	.short	(.L_17 - .L_16)
.L_16:
        /*003c*/ 	.word	0x00000000
        /*0040*/ 	.short	0x0001
        /*0042*/ 	.short	0x0008
        /*0044*/ 	.byte	0x00, 0xf4, 0x21, 0x00


	//----- nvinfo : EIATTR_KPARAM_INFO
	.align		4
.L_17:
        /*0048*/ 	.byte	0x04, 0x17
        /*004a*/ 	.short	(.L_19 - .L_18)
.L_18:
        /*004c*/ 	.word	0x00000000
        /*0050*/ 	.short	0x0000
        /*0052*/ 	.short	0x0000
        /*0054*/ 	.byte	0x00, 0xf4, 0x21, 0x00


	//----- nvinfo : EIATTR_SPARSE_MMA_MASK
	.align		4
.L_19:
        /*0058*/ 	.byte	0x03, 0x50
        /*005a*/ 	.short	0x0000


	//----- nvinfo : EIATTR_MAXREG_COUNT
	.align		4
        /*005c*/ 	.byte	0x03, 0x1b
        /*005e*/ 	.short	0x00ff


	//----- nvinfo : EIATTR_EXIT_INSTR_OFFSETS
	.align		4
        /*0060*/ 	.byte	0x04, 0x1c
        /*0062*/ 	.short	(.L_21 - .L_20)


	//   ....[0]....
.L_20:
        /*0064*/ 	.word	0x000005d0


	//   ....[1]....
        /*0068*/ 	.word	0x00000650


	//----- nvinfo : EIATTR_REQNTID
	.align		4
.L_21:
        /*006c*/ 	.byte	0x04, 0x10
        /*006e*/ 	.short	(.L_23 - .L_22)
.L_22:
        /*0070*/ 	.word	0x00000080
        /*0074*/ 	.word	0x00000001
        /*0078*/ 	.word	0x00000001


	//----- nvinfo : EIATTR_CBANK_PARAM_SIZE
	.align		4
.L_23:
        /*007c*/ 	.byte	0x03, 0x19
        /*007e*/ 	.short	0x0020


	//----- nvinfo : EIATTR_PARAM_CBANK
	.align		4
        /*0080*/ 	.byte	0x04, 0x0a
        /*0082*/ 	.short	(.L_25 - .L_24)
	.align		4
.L_24:
        /*0084*/ 	.word	index@(.nv.constant0.triton_poi_fused_convolution_28)
        /*0088*/ 	.short	0x0210
        /*008a*/ 	.short	0x0020


	//----- nvinfo : EIATTR_SW_WAR
	.align		4
.L_25:
        /*008c*/ 	.byte	0x04, 0x36
        /*008e*/ 	.short	(.L_27 - .L_26)
.L_26:
        /*0090*/ 	.word	0x00000008
.L_27:


//--------------------- .nv.callgraph             --------------------------
	.section	.nv.callgraph,"",@"SHT_CUDA_CALLGRAPH"
	.align	4
	.sectionentsize	8
	.align		4
        /*0000*/ 	.word	0x00000000
	.align		4
        /*0004*/ 	.word	0xffffffff
	.align		4
        /*0008*/ 	.word	0x00000000
	.align		4
        /*000c*/ 	.word	0xfffffffe
	.align		4
        /*0010*/ 	.word	0x00000000
	.align		4
        /*0014*/ 	.word	0xfffffffd
	.align		4
        /*0018*/ 	.word	0x00000000
	.align		4
        /*001c*/ 	.word	0xfffffffc


//--------------------- .text.triton_poi_fused_convolution_28 --------------------------
	.section	.text.triton_poi_fused_convolution_28,"ax",@progbits
	.sectionflags	@"SHF_BARRIERS=1"
	.align	128
        .global         triton_poi_fused_convolution_28
        .type           triton_poi_fused_convolution_28,@function
        .size           triton_poi_fused_convolution_28,(.L_x_1 - triton_poi_fused_convolution_28)
        .other          triton_poi_fused_convolution_28,@"STO_CUDA_ENTRY STV_DEFAULT"
triton_poi_fused_convolution_28:
.text.triton_poi_fused_convolution_28:
[----:B------:R-:W0:Y:S02]  /*0000*/  LDC R1, c[0x0][0x28] ;  /* 0x00000a00ff017b82 */ /* 0x000e240000000800 */
[----:B------:R-:W1:Y:S01]  /*0010*/  S2R R3, SR_CTAID.Y ;  /* 0x0000000000037919 */ /* 0x000e620000002600 */
[----:B------:R-:W2:Y:S01]  /*0020*/  LDC.64 R18, c[0x0][0x210] ;  /* 0x00008400ff127b82 */ /* 0x000ea20000000a00 */
[----:B------:R-:W-:Y:S01]  /*0030*/  CS2R R10, SRZ ;  /* 0x00000000000a7805 */ /* 0x000fe2000001ff00 */
[----:B------:R-:W-:Y:S01]  /*0040*/  ULDC.64 UR6, c[0x0][0x208] ;  /* 0x0000820000067ab9 */ /* 0x000fe20000000a00 */
[----:B------:R-:W3:Y:S01]  /*0050*/  S2R R0, SR_TID.X ;  /* 0x0000000000007919 */ /* 0x000ee20000002100 */
[----:B------:R-:W4:Y:S01]  /*0060*/  S2R R7, SR_CTAID.X ;  /* 0x0000000000077919 */ /* 0x000f220000002500 */
[----:B-1----:R-:W-:Y:S01]  /*0070*/  IMAD.SHL.U32 R2, R3, 0x40, RZ ;  /* 0x0000004003027824 */ /* 0x002fe200078e00ff */
[----:B------:R-:W-:Y:S01]  /*0080*/  SHF.R.S32.HI R4, RZ, 0x19, R3 ;  /* 0x00000019ff047819 */ /* 0x000fe20000011403 */
[----:B---3--:R-:W-:-:S03]  /*0090*/  IMAD.SHL.U32 R16, R0, 0x4, RZ ;  /* 0x0000000400107824 */ /* 0x008fc600078e00ff */
[----:B------:R-:W-:Y:S02]  /*00a0*/  SGXT R4, R4, 0x1 ;  /* 0x000000010404781a */ /* 0x000fe40000000200 */
[----:B------:R-:W-:Y:S02]  /*00b0*/  SHF.R.U32.HI R20, RZ, 0x4, R0 ;  /* 0x00000004ff147819 */ /* 0x000fe40000011600 */
[----:B------:R-:W-:Y:S02]  /*00c0*/  LOP3.LUT R3, R2, 0x3c, R16, 0xf8, !PT ;  /* 0x0000003c02037812 */ /* 0x000fe400078ef810 */
[----:B------:R-:W-:Y:S02]  /*00d0*/  SGXT.U32 R20, R20, 0x3 ;  /* 0x000000031414781a */ /* 0x000fe40000000000 */
[----:B------:R-:W-:Y:S02]  /*00e0*/  LEA.HI R6, R4, R3, RZ, 0x8 ;  /* 0x0000000304067211 */ /* 0x000fe400078f40ff */
[----:B------:R-:W1:Y:S02]  /*00f0*/  LDC.64 R4, c[0x0][0x218] ;  /* 0x00008600ff047b82 */ /* 0x000e640000000a00 */
[C---:B------:R-:W-:Y:S01]  /*0100*/  LOP3.LUT R8, R6.reuse, 0xffffff00, RZ, 0xc0, !PT ;  /* 0xffffff0006087812 */ /* 0x040fe200078ec0ff */
[----:B------:R-:W-:-:S04]  /*0110*/  IMAD.SHL.U32 R6, R6, 0x10, RZ ;  /* 0x0000001006067824 */ /* 0x000fc800078e00ff */
[----:B------:R-:W-:Y:S01]  /*0120*/  IMAD.IADD R13, R3, 0x1, -R8 ;  /* 0x00000001030d7824 */ /* 0x000fe200078e0a08 */
[----:B------:R-:W-:Y:S01]  /*0130*/  LOP3.LUT R8, R6, 0xfffff000, RZ, 0xc0, !PT ;  /* 0xfffff00006087812 */ /* 0x000fe200078ec0ff */
[----:B----4-:R-:W-:-:S04]  /*0140*/  IMAD.SHL.U32 R3, R7, 0x10, RZ ;  /* 0x0000001007037824 */ /* 0x010fc800078e00ff */
[----:B------:R-:W-:Y:S01]  /*0150*/  IMAD.IADD R8, R13, 0x1, R8 ;  /* 0x000000010d087824 */ /* 0x000fe200078e0208 */
[----:B------:R-:W-:Y:S02]  /*0160*/  LOP3.LUT R6, R3, R20, RZ, 0xfc, !PT ;  /* 0x0000001403067212 */ /* 0x000fe400078efcff */
[----:B------:R-:W-:Y:S02]  /*0170*/  LOP3.LUT R7, R3, 0x8, R20, 0xfe, !PT ;  /* 0x0000000803077812 */ /* 0x000fe400078efe14 */
[C---:B------:R-:W-:Y:S01]  /*0180*/  ISETP.GE.AND P0, PT, R6.reuse, 0x10, PT ;  /* 0x000000100600780c */ /* 0x040fe20003f06270 */
[--C-:B------:R-:W-:Y:S01]  /*0190*/  IMAD R23, R6, 0x100, R8.reuse ;  /* 0x0000010006177824 */ /* 0x100fe200078e0208 */
[C---:B------:R-:W-:Y:S01]  /*01a0*/  ISETP.GE.AND P1, PT, R7.reuse, 0x10, PT ;  /* 0x000000100700780c */ /* 0x040fe20003f26270 */
[----:B------:R-:W-:Y:S01]  /*01b0*/  IMAD R9, R7, 0x100, R8 ;  /* 0x0000010007097824 */ /* 0x000fe200078e0208 */
[----:B------:R-:W-:Y:S01]  /*01c0*/  CS2R R6, SRZ ;  /* 0x0000000000067805 */ /* 0x000fe2000001ff00 */
[----:B--2---:R-:W-:-:S04]  /*01d0*/  IMAD.WIDE R22, R23, 0x4, R18 ;  /* 0x0000000417167825 */ /* 0x004fc800078e0212 */
[----:B-1----:R-:W-:Y:S01]  /*01e0*/  IMAD.WIDE R12, R13, 0x4, R4 ;  /* 0x000000040d0c7825 */ /* 0x002fe200078e0204 */
[----:B------:R-:W-:-:S03]  /*01f0*/  CS2R R4, SRZ ;  /* 0x0000000000047805 */ /* 0x000fc6000001ff00 */
[----:B------:R-:W-:Y:S01]  /*0200*/  IMAD.WIDE R18, R9, 0x4, R18 ;  /* 0x0000000409127825 */ /* 0x000fe200078e0212 */
[----:B------:R-:W-:Y:S01]  /*0210*/  CS2R R8, SRZ ;  /* 0x0000000000087805 */ /* 0x000fe2000001ff00 */
[----:B------:R-:W2:Y:S04]  /*0220*/  LDG.E.EL.128 R12, desc[UR6][R12.64] ;  /* 0x000000060c0c7981 */ /* 0x000ea8000c2e1d00 */
[----:B------:R1:W2:Y:S04]  /*0230*/  @!P0 LDG.E.EL.128 R4, desc[UR6][R22.64] ;  /* 0x0000000616048981 */ /* 0x0002a8000c2e1d00 */
[----:B------:R3:W4:Y:S01]  /*0240*/  @!P1 LDG.E.EL.128 R8, desc[UR6][R18.64] ;  /* 0x0000000612089981 */ /* 0x000722000c2e1d00 */
[----:B------:R-:W5:Y:S01]  /*0250*/  S2UR UR5, SR_CgaCtaId ;  /* 0x00000000000579c3 */ /* 0x000f620000008800 */
[----:B------:R-:W-:Y:S01]  /*0260*/  IMAD.SHL.U32 R17, R0, 0x40, RZ ;  /* 0x0000004000117824 */ /* 0x000fe200078e00ff */
[----:B------:R-:W-:-:S04]  /*0270*/  UMOV UR4, 0x400 ;  /* 0x0000040000047882 */ /* 0x000fc80000000000 */
[----:B------:R-:W-:-:S04]  /*0280*/  LOP3.LUT R17, R17, 0x3c0, RZ, 0xc0, !PT ;  /* 0x000003c011117812 */ /* 0x000fc800078ec0ff */
[C---:B------:R-:W-:Y:S02]  /*0290*/  LOP3.LUT R21, R17.reuse, 0x10, RZ, 0xfc, !PT ;  /* 0x0000001011157812 */ /* 0x040fe400078efcff */
[C---:B------:R-:W-:Y:S02]  /*02a0*/  LOP3.LUT R24, R17.reuse, 0x20, RZ, 0xfc, !PT ;  /* 0x0000002011187812 */ /* 0x040fe400078efcff */
[C---:B------:R-:W-:Y:S02]  /*02b0*/  LOP3.LUT R20, R17.reuse, R20, RZ, 0xfc, !PT ;  /* 0x0000001411147212 */ /* 0x040fe400078efcff */
[----:B-1----:R-:W-:Y:S01]  /*02c0*/  LOP3.LUT R22, R17, 0x30, RZ, 0xfc, !PT ;  /* 0x0000003011167812 */ /* 0x002fe200078efcff */
[----:B-----5:R-:W-:-:S06]  /*02d0*/  UPRMT UR4, UR5, 0x654, UR4 ;  /* 0x0000065405047896 */ /* 0x020fcc0008000004 */
[----:B------:R-:W-:Y:S02]  /*02e0*/  LEA.HI R17, R17, UR4, RZ, 0x1e ;  /* 0x0000000411117c11 */ /* 0x000fe4000f8ff0ff */
[----:B------:R-:W-:Y:S02]  /*02f0*/  LEA.HI R21, R21, UR4, RZ, 0x1e ;  /* 0x0000000415157c11 */ /* 0x000fe4000f8ff0ff */
[----:B---3--:R-:W-:Y:S02]  /*0300*/  LEA.HI R19, R24, UR4, RZ, 0x1e ;  /* 0x0000000418137c11 */ /* 0x008fe4000f8ff0ff */
[----:B------:R-:W-:Y:S01]  /*0310*/  LEA.HI R23, R22, UR4, RZ, 0x1e ;  /* 0x0000000416177c11 */ /* 0x000fe2000f8ff0ff */
[C---:B------:R-:W-:Y:S02]  /*0320*/  IMAD R17, R20.reuse, 0x4, R17 ;  /* 0x0000000414117824 */ /* 0x040fe400078e0211 */
[C---:B------:R-:W-:Y:S02]  /*0330*/  IMAD R18, R20.reuse, 0x4, R21 ;  /* 0x0000000414127824 */ /* 0x040fe400078e0215 */
[----:B------:R-:W-:-:S02]  /*0340*/  IMAD R19, R20, 0x4, R19 ;  /* 0x0000000414137824 */ /* 0x000fc400078e0213 */
[----:B------:R-:W-:Y:S02]  /*0350*/  IMAD R20, R20, 0x4, R23 ;  /* 0x0000000414147824 */ /* 0x000fe400078e0217 */
[C---:B--2---:R-:W-:Y:S01]  /*0360*/  FADD R4, R12.reuse, R4 ;  /* 0x000000040c047221 */ /* 0x044fe20000000000 */
[C---:B------:R-:W-:Y:S01]  /*0370*/  FADD R5, R13.reuse, R5 ;  /* 0x000000050d057221 */ /* 0x040fe20000000000 */
[----:B----4-:R-:W-:Y:S01]  /*0380*/  FADD R12, R12, R8 ;  /* 0x000000080c0c7221 */ /* 0x010fe20000000000 */
[----:B------:R-:W-:Y:S01]  /*0390*/  FADD R13, R13, R9 ;  /* 0x000000090d0d7221 */ /* 0x000fe20000000000 */
[C---:B------:R-:W-:Y:S01]  /*03a0*/  FADD R8, R14.reuse, R6 ;  /* 0x000000060e087221 */ /* 0x040fe20000000000 */
[C---:B------:R-:W-:Y:S01]  /*03b0*/  FADD R9, R15.reuse, R7 ;  /* 0x000000070f097221 */ /* 0x040fe20000000000 */
[----:B------:R-:W-:Y:S01]  /*03c0*/  STS [R17], R4 ;  /* 0x0000000411007388 */ /* 0x000fe20000000800 */
[----:B------:R-:W-:Y:S01]  /*03d0*/  FADD R14, R14, R10 ;  /* 0x0000000a0e0e7221 */ /* 0x000fe20000000000 */
[----:B------:R-:W-:-:S02]  /*03e0*/  FADD R15, R15, R11 ;  /* 0x0000000b0f0f7221 */ /* 0x000fc40000000000 */
[----:B------:R-:W-:Y:S04]  /*03f0*/  STS [R18+0x40], R5 ;  /* 0x0000400512007388 */ /* 0x000fe80000000800 */
[----:B------:R-:W-:Y:S04]  /*0400*/  STS [R19+0x80], R8 ;  /* 0x0000800813007388 */ /* 0x000fe80000000800 */
[----:B------:R1:W-:Y:S04]  /*0410*/  STS [R20+0xc0], R9 ;  /* 0x0000c00914007388 */ /* 0x0003e80000000800 */
[----:B------:R-:W-:Y:S04]  /*0420*/  STS [R17+0x20], R12 ;  /* 0x0000200c11007388 */ /* 0x000fe80000000800 */
[----:B------:R2:W-:Y:S01]  /*0430*/  STS [R18+0x60], R13 ;  /* 0x0000600d12007388 */ /* 0x0005e20000000800 */
[----:B------:R-:W-:Y:S01]  /*0440*/  LOP3.LUT R6, R0, 0x7c, RZ, 0xc0, !PT ;  /* 0x0000007c00067812 */ /* 0x000fe200078ec0ff */
[----:B-1----:R-:W1:Y:S02]  /*0450*/  LDC.64 R8, c[0x0][0x220] ;  /* 0x00008800ff087b82 */ /* 0x002e640000000a00 */
[----:B------:R-:W-:Y:S04]  /*0460*/  STS [R19+0xa0], R14 ;  /* 0x0000a00e13007388 */ /* 0x000fe80000000800 */
[----:B------:R-:W-:Y:S01]  /*0470*/  STS [R20+0xe0], R15 ;  /* 0x0000e00f14007388 */ /* 0x000fe20000000800 */
[----:B------:R-:W-:Y:S01]  /*0480*/  LOP3.LUT R10, R16, 0x1fc, RZ, 0xc0, !PT ;  /* 0x000001fc100a7812 */ /* 0x000fe200078ec0ff */
[----:B------:R-:W-:-:S04]  /*0490*/  VIADD R7, R6, UR4 ;  /* 0x0000000406077c36 */ /* 0x000fc80008000000 */
[----:B------:R-:W-:Y:S01]  /*04a0*/  IMAD R21, R10, 0x4, R7 ;  /* 0x000000040a157824 */ /* 0x000fe200078e0207 */
[----:B------:R-:W-:Y:S01]  /*04b0*/  BAR.SYNC.DEFER_BLOCKING 0x0 ;  /* 0x0000000000007b1d */ /* 0x000fe20000010000 */
[----:B------:R-:W-:-:S05]  /*04c0*/  SHF.R.U32.HI R11, RZ, 0x2, R0 ;  /* 0x00000002ff0b7819 */ /* 0x000fca0000011600 */
[----:B------:R-:W-:Y:S04]  /*04d0*/  LDS R4, [R21] ;  /* 0x0000000015047984 */ /* 0x000fe80000000800 */
[----:B------:R-:W-:Y:S04]  /*04e0*/  LDS R5, [R21+0x4] ;  /* 0x0000040015057984 */ /* 0x000fe80000000800 */
[----:B------:R-:W-:Y:S04]  /*04f0*/  LDS R6, [R21+0x8] ;  /* 0x0000080015067984 */ /* 0x000fe80000000800 */
[----:B------:R-:W3:Y:S01]  /*0500*/  LDS R7, [R21+0xc] ;  /* 0x00000c0015077984 */ /* 0x000ee20000000800 */
[----:B------:R-:W-:-:S02]  /*0510*/  SGXT.U32 R11, R11, 0x5 ;  /* 0x000000050b0b781a */ /* 0x000fc40000000000 */
[----:B------:R-:W-:Y:S02]  /*0520*/  LOP3.LUT R16, R3, 0xc, R16, 0xf8, !PT ;  /* 0x0000000c03107812 */ /* 0x000fe400078ef810 */
[----:B------:R-:W-:Y:S02]  /*0530*/  LOP3.LUT R0, R10, 0x200, RZ, 0xfc, !PT ;  /* 0x000002000a007812 */ /* 0x000fe400078efcff */
[----:B------:R-:W-:Y:S02]  /*0540*/  LOP3.LUT R11, R2, R11, RZ, 0xfc, !PT ;  /* 0x0000000b020b7212 */ /* 0x000fe400078efcff */
[----:B------:R-:W-:Y:S02]  /*0550*/  ISETP.GE.AND P0, PT, R16, 0x10, PT ;  /* 0x000000101000780c */ /* 0x000fe40003f06270 */
[----:B------:R-:W-:Y:S01]  /*0560*/  SHF.R.U32.HI R0, RZ, 0x2, R0 ;  /* 0x00000002ff007819 */ /* 0x000fe20000011600 */
[----:B------:R-:W-:-:S03]  /*0570*/  IMAD R11, R11, 0x10, R16 ;  /* 0x000000100b0b7824 */ /* 0x000fc600078e0210 */
[----:B------:R-:W-:Y:S01]  /*0580*/  LOP3.LUT R0, R0, 0xfc, RZ, 0xc0, !PT ;  /* 0x000000fc00007812 */ /* 0x000fe200078ec0ff */
[----:B-1----:R-:W-:-:S04]  /*0590*/  IMAD.WIDE R2, R11, 0x4, R8 ;  /* 0x000000040b027825 */ /* 0x002fc800078e0208 */
[----:B--2---:R-:W-:-:S04]  /*05a0*/  VIADD R13, R0, UR4 ;  /* 0x00000004000d7c36 */ /* 0x004fc80008000000 */
[----:B------:R-:W-:Y:S01]  /*05b0*/  IMAD R13, R10, 0x4, R13 ;  /* 0x000000040a0d7824 */ /* 0x000fe200078e020d */
[----:B---3--:R1:W-:Y:S01]  /*05c0*/  @!P0 STG.E.128 desc[UR6][R2.64], R4 ;  /* 0x0000000402008986 */ /* 0x0083e2000c101d06 */
[----:B------:R-:W-:Y:S05]  /*05d0*/  @P0 EXIT ;  /* 0x000000000000094d */ /* 0x000fea0003800000 */
[----:B-1----:R-:W-:Y:S01]  /*05e0*/  LDS R4, [R13+0x800] ;  /* 0x000800000d047984 */ /* 0x002fe20000000800 */
[----:B------:R-:W-:-:S03]  /*05f0*/  VIADD R11, R11, 0x200 ;  /* 0x000002000b0b7836 */ /* 0x000fc60000000000 */
[----:B------:R-:W-:Y:S01]  /*0600*/  LDS R5, [R13+0x804] ;  /* 0x000804000d057984 */ /* 0x000fe20000000800 */
[----:B------:R-:W-:-:S03]  /*0610*/  IMAD.WIDE R8, R11, 0x4, R8 ;  /* 0x000000040b087825 */ /* 0x000fc600078e0208 */
[----:B------:R-:W-:Y:S04]  /*0620*/  LDS R6, [R13+0x808] ;  /* 0x000808000d067984 */ /* 0x000fe80000000800 */
[----:B------:R-:W0:Y:S04]  /*0630*/  LDS R7, [R13+0x80c] ;  /* 0x00080c000d077984 */ /* 0x000e280000000800 */
[----:B0-----:R-:W-:Y:S01]  /*0640*/  STG.E.128 desc[UR6][R8.64], R4 ;  /* 0x0000000408007986 */ /* 0x001fe2000c101d06 */
[----:B------:R-:W-:Y:S05]  /*0650*/  EXIT ;  /* 0x000000000000794d */ /* 0x000fea0003800000 */
.L_x_0:
[----:B------:R-:W-:-:S00]  /*0660*/  BRA `(.L_x_0) ;  /* 0xfffffffc00fc7947 */ /* 0x000fc0000383ffff */
[----:B------:R-:W-:-:S00]  /*0670*/  NOP ;  /* 0x0000000000007918 */ /* 0x000fc00000000000 */
        /* <DEDUP_REMOVED lines=8> */
.L_x_1:


//--------------------- .nv.shared.triton_poi_fused_convolution_28 --------------------------
	.section	.nv.shared.triton_poi_fused_convolution_28,"aw",@nobits
	.sectionflags	@""
	.align	16
	.zero		1024


//--------------------- .nv.constant0.triton_poi_fused_convolution_28 --------------------------
	.section	.nv.constant0.triton_poi_fused_convolution_28,"a",@progbits
	.sectionflags	@""
	.align	4
.nv.constant0.triton_poi_fused_convolution_28:
	.zero		560
